	.headerflags	@"EF_CUDA_TEXMODE_UNIFIED EF_CUDA_64BIT_ADDRESS EF_CUDA_SM89 EF_CUDA_VIRTUAL_SM(EF_CUDA_SM89)"
	.elftype	@"ET_EXEC"


//--------------------- .nv.info                  --------------------------
	.section	.nv.info,"",@"SHT_CUDA_INFO"
	.align	4


	//----- nvinfo : EIATTR_REGCOUNT
	.align		4
        /*0000*/ 	.byte	0x04, 0x2f
        /*0002*/ 	.short	(.L_1 - .L_0)
	.align		4
.L_0:
        /*0004*/ 	.word	index@(triton__0d1d2d3d4de5)
        /*0008*/ 	.word	0x00000028


	//----- nvinfo : EIATTR_MAX_STACK_SIZE
	.align		4
.L_1:
        /*000c*/ 	.byte	0x04, 0x23
        /*000e*/ 	.short	(.L_3 - .L_2)
	.align		4
.L_2:
        /*0010*/ 	.word	index@(triton__0d1d2d3d4de5)
        /*0014*/ 	.word	0x00000000


	//----- nvinfo : EIATTR_MIN_STACK_SIZE
	.align		4
.L_3:
        /*0018*/ 	.byte	0x04, 0x12
        /*001a*/ 	.short	(.L_5 - .L_4)
	.align		4
.L_4:
        /*001c*/ 	.word	index@(triton__0d1d2d3d4de5)
        /*0020*/ 	.word	0x00000000


	//----- nvinfo : EIATTR_FRAME_SIZE
	.align		4
.L_5:
        /*0024*/ 	.byte	0x04, 0x11
        /*0026*/ 	.short	(.L_7 - .L_6)
	.align		4
.L_6:
        /*0028*/ 	.word	index@(triton__0d1d2d3d4de5)
        /*002c*/ 	.word	0x00000000
.L_7:


//--------------------- .nv.info.triton__0d1d2d3d4de5 --------------------------
	.section	.nv.info.triton__0d1d2d3d4de5,"",@"SHT_CUDA_INFO"
	.align	4


	//----- nvinfo : EIATTR_CUDA_API_VERSION
	.align		4
        /*0000*/ 	.byte	0x04, 0x37
        /*0002*/ 	.short	(.L_9 - .L_8)
.L_8:
        /*0004*/ 	.word	0x0000007b


	//----- nvinfo : EIATTR_PARAM_CBANK
	.align		4
.L_9:
        /*0008*/ 	.byte	0x04, 0x0a
        /*000a*/ 	.short	(.L_11 - .L_10)
	.align		4
.L_10:
        /*000c*/ 	.word	index@(.nv.constant0.triton__0d1d2d3d4de5)
        /*0010*/ 	.short	0x0160
        /*0012*/ 	.short	0x0028


	//----- nvinfo : EIATTR_CBANK_PARAM_SIZE
	.align		4
.L_11:
        /*0014*/ 	.byte	0x03, 0x19
        /*0016*/ 	.short	0x0028


	//----- nvinfo : EIATTR_KPARAM_INFO
	.align		4
        /*0018*/ 	.byte	0x04, 0x17
        /*001a*/ 	.short	(.L_13 - .L_12)
.L_12:
        /*001c*/ 	.word	0x00000000
        /*0020*/ 	.short	0x0005
        /*0022*/ 	.short	0x0024
        /*0024*/ 	.byte	0x00, 0xf0, 0x11, 0x00


	//----- nvinfo : EIATTR_KPARAM_INFO
	.align		4
.L_13:
        /*0028*/ 	.byte	0x04, 0x17
        /*002a*/ 	.short	(.L_15 - .L_14)
.L_14:
        /*002c*/ 	.word	0x00000000
        /*0030*/ 	.short	0x0004
        /*0032*/ 	.short	0x0020
        /*0034*/ 	.byte	0x00, 0xf0, 0x11, 0x00


	//----- nvinfo : EIATTR_KPARAM_INFO
	.align		4
.L_15:
        /*0038*/ 	.byte	0x04, 0x17
        /*003a*/ 	.short	(.L_17 - .L_16)
.L_16:
        /*003c*/ 	.word	0x00000000
        /*0040*/ 	.short	0x0003
        /*0042*/ 	.short	0x0018
        /*0044*/ 	.byte	0x00, 0xf0, 0x21, 0x00


	//----- nvinfo : EIATTR_KPARAM_INFO
	.align		4
.L_17:
        /*0048*/ 	.byte	0x04, 0x17
        /*004a*/ 	.short	(.L_19 - .L_18)
.L_18:
        /*004c*/ 	.word	0x00000000
        /*0050*/ 	.short	0x0002
        /*0052*/ 	.short	0x0010
        /*0054*/ 	.byte	0x00, 0xf0, 0x21, 0x00


	//----- nvinfo : EIATTR_KPARAM_INFO
	.align		4
.L_19:
        /*0058*/ 	.byte	0x04, 0x17
        /*005a*/ 	.short	(.L_21 - .L_20)
.L_20:
        /*005c*/ 	.word	0x00000000
        /*0060*/ 	.short	0x0001
        /*0062*/ 	.short	0x0008
        /*0064*/ 	.byte	0x00, 0xf0, 0x21, 0x00


	//----- nvinfo : EIATTR_KPARAM_INFO
	.align		4
.L_21:
        /*0068*/ 	.byte	0x04, 0x17
        /*006a*/ 	.short	(.L_23 - .L_22)
.L_22:
        /*006c*/ 	.word	0x00000000
        /*0070*/ 	.short	0x0000
        /*0072*/ 	.short	0x0000
        /*0074*/ 	.byte	0x00, 0xf0, 0x21, 0x00


	//----- nvinfo : EIATTR_MAXREG_COUNT
	.align		4
.L_23:
        /*0078*/ 	.byte	0x03, 0x1b
        /*007a*/ 	.short	0x00ff


	//----- nvinfo : EIATTR_EXIT_INSTR_OFFSETS
	.align		4
        /*007c*/ 	.byte	0x04, 0x1c
        /*007e*/ 	.short	(.L_25 - .L_24)


	//   ....[0]....
.L_24:
        /*0080*/ 	.word	0x00000e30


	//   ....[1]....
        /*0084*/ 	.word	0x00000e50


	//----- nvinfo : EIATTR_CTAIDZ_USED
	.align		4
.L_25:
        /*0088*/ 	.byte	0x01, 0x04
	.zero		2


	//----- nvinfo : EIATTR_MAX_THREADS
	.align		4
        /*008c*/ 	.byte	0x04, 0x05
        /*008e*/ 	.short	(.L_27 - .L_26)
.L_26:
        /*0090*/ 	.word	0x00000100
        /*0094*/ 	.word	0x00000001
        /*0098*/ 	.word	0x00000001
.L_27:


//--------------------- .nv.rel.action            --------------------------
	.section	.nv.rel.action,"",@"SHT_CUDA_RELOCINFO"
	.align	8
	.sectionentsize	8
        /*0000*/ 	.byte	0x73, 0x00, 0x00, 0x00, 0x00, 0x00, 0x00, 0x00, 0x00, 0x00, 0x00, 0x11, 0x25, 0x00, 0x05, 0x36


//--------------------- .nv.constant0.triton__0d1d2d3d4de5 --------------------------
	.section	.nv.constant0.triton__0d1d2d3d4de5,"a",@progbits
	.align	4
.nv.constant0.triton__0d1d2d3d4de5:
	.zero		392


//--------------------- .text.triton__0d1d2d3d4de5 --------------------------
	.section	.text.triton__0d1d2d3d4de5,"ax",@progbits
	.sectionflags	@"SHF_BARRIERS=1"
	.sectioninfo	@"SHI_REGISTERS=40"
	.align	128
        .global         triton__0d1d2d3d4de5
        .type           triton__0d1d2d3d4de5,@function
        .size           triton__0d1d2d3d4de5,(.L_x_1 - triton__0d1d2d3d4de5)
        .other          triton__0d1d2d3d4de5,@"STO_CUDA_ENTRY STV_DEFAULT"
triton__0d1d2d3d4de5:
.text.triton__0d1d2d3d4de5:
[----:B------:R-:W-:-:S02]  /*0000*/  MOV R1, c[0x0][0x28] ;  /* 0x00000a0000017a02 */ /* 0x000fc40000000f00 */
[----:B------:R-:W0:Y:S01]  /*0010*/  S2R R2, SR_CTAID.Z ;  /* 0x0000000000027919 */ /* 0x000e220000002700 */
[----:B------:R-:W1:Y:S01]  /*0020*/  S2UR UR4, SR_CTAID.Y ;  /* 0x00000000000479c3 */ /* 0x000e620000002600 */
[----:B------:R-:W-:Y:S01]  /*0030*/  CS2R R8, SRZ ;  /* 0x0000000000087805 */ /* 0x000fe2000001ff00 */
[----:B------:R-:W-:Y:S01]  /*0040*/  CS2R R10, SRZ ;  /* 0x00000000000a7805 */ /* 0x000fe2000001ff00 */
[----:B------:R-:W2:Y:S04]  /*0050*/  S2R R3, SR_TID.X ;  /* 0x0000000000037919 */ /* 0x000ea80000002100 */
[----:B------:R-:W3:Y:S01]  /*0060*/  S2R R6, SR_CTAID.X ;  /* 0x0000000000067919 */ /* 0x000ee20000002500 */
[----:B0-----:R-:W-:Y:S02]  /*0070*/  IADD3 R2, R2, 0x1, RZ ;  /* 0x0000000102027810 */ /* 0x001fe40007ffe0ff */
[----:B--2---:R-:W-:-:S03]  /*0080*/  SHF.R.U32.HI R14, RZ, 0x5, R3 ;  /* 0x00000005ff0e7819 */ /* 0x004fc60000011603 */
[----:B-1----:R-:W-:Y:S01]  /*0090*/  IMAD R2, R2, UR4, RZ ;  /* 0x0000000402027c24 */ /* 0x002fe2000f8e02ff */
[----:B------:R-:W-:Y:S01]  /*00a0*/  SHF.R.U32.HI R4, RZ, 0x3, R3 ;  /* 0x00000003ff047819 */ /* 0x000fe20000011603 */
[----:B------:R-:W-:Y:S01]  /*00b0*/  ULDC.64 UR4, c[0x0][0x118] ;  /* 0x0000460000047ab9 */ /* 0x000fe20000000a00 */
[----:B------:R-:W-:Y:S01]  /*00c0*/  SHF.L.U32 R0, R3, 0x3, RZ ;  /* 0x0000000303007819 */ /* 0x000fe200000006ff */
[----:B------:R-:W-:Y:S01]  /*00d0*/  IMAD.SHL.U32 R15, R2, 0x40, RZ ;  /* 0x00000040020f7824 */ /* 0x000fe200078e00ff */
[----:B------:R-:W-:Y:S01]  /*00e0*/  SGXT.U32 R14, R14, 0x3 ;  /* 0x000000030e0e781a */ /* 0x000fe20000000000 */
[----:B---3--:R-:W-:Y:S01]  /*00f0*/  IMAD.SHL.U32 R2, R6, 0x40, RZ ;  /* 0x0000004006027824 */ /* 0x008fe200078e00ff */
[----:B------:R-:W-:Y:S02]  /*0100*/  SGXT.U32 R4, R4, 0x2 ;  /* 0x000000020404781a */ /* 0x000fe40000000000 */
[----:B------:R-:W-:Y:S02]  /*0110*/  LOP3.LUT R18, R0, 0x38, RZ, 0xc0, !PT ;  /* 0x0000003800127812 */ /* 0x000fe400078ec0ff */
[----:B------:R-:W-:-:S02]  /*0120*/  SHF.L.U32 R5, R14, 0x2, RZ ;  /* 0x000000020e057819 */ /* 0x000fc400000006ff */
[----:B------:R-:W-:Y:S02]  /*0130*/  LOP3.LUT R6, R15, R18, RZ, 0xfc, !PT ;  /* 0x000000120f067212 */ /* 0x000fe400078efcff */
[----:B------:R-:W-:Y:S02]  /*0140*/  LOP3.LUT R21, R5, R4, RZ, 0xfc, !PT ;  /* 0x0000000405157212 */ /* 0x000fe400078efcff */
[----:B------:R-:W-:Y:S02]  /*0150*/  ISETP.GE.AND P0, PT, R6, 0x1b80, PT ;  /* 0x00001b800600780c */ /* 0x000fe40003f06270 */
[C---:B------:R-:W-:Y:S02]  /*0160*/  LOP3.LUT R5, R2.reuse, R21, RZ, 0xfc, !PT ;  /* 0x0000001502057212 */ /* 0x040fe400078efcff */
[----:B------:R-:W-:Y:S02]  /*0170*/  MOV R0, 0x2 ;  /* 0x0000000200007802 */ /* 0x000fe40000000f00 */
[C---:B------:R-:W-:Y:S01]  /*0180*/  ISETP.LT.AND P1, PT, R5.reuse, 0xa8c, !P0 ;  /* 0x00000a8c0500780c */ /* 0x040fe20004721270 */
[----:B------:R-:W-:Y:S01]  /*0190*/  IMAD R13, R5, 0x1b80, R6 ;  /* 0x00001b80050d7824 */ /* 0x000fe200078e0206 */
[----:B------:R-:W-:-:S03]  /*01a0*/  LOP3.LUT R5, R2, 0x20, R21, 0xfe, !PT ;  /* 0x0000002002057812 */ /* 0x000fc600078efe15 */
[----:B------:R-:W-:Y:S01]  /*01b0*/  IMAD.WIDE R12, R13, R0, c[0x0][0x160] ;  /* 0x000058000d0c7625 */ /* 0x000fe200078e0200 */
[----:B------:R-:W-:-:S07]  /*01c0*/  ISETP.LT.AND P0, PT, R5, 0xa8c, !P0 ;  /* 0x00000a8c0500780c */ /* 0x000fce0004701270 */
[----:B------:R0:W2:Y:S01]  /*01d0*/  @P1 LDG.E.EL.128 R8, [R12.64] ;  /* 0x000000040c081981 */ /* 0x0000a2000c2e1d00 */
[----:B------:R-:W-:Y:S02]  /*01e0*/  IMAD R17, R5, 0x1b80, R6 ;  /* 0x00001b8005117824 */ /* 0x000fe400078e0206 */
[----:B------:R-:W-:Y:S01]  /*01f0*/  CS2R R4, SRZ ;  /* 0x0000000000047805 */ /* 0x000fe2000001ff00 */
[----:B------:R-:W-:Y:S01]  /*0200*/  CS2R R6, SRZ ;  /* 0x0000000000067805 */ /* 0x000fe2000001ff00 */
[----:B------:R-:W-:-:S05]  /*0210*/  IMAD.WIDE R16, R17, R0, c[0x0][0x160] ;  /* 0x0000580011107625 */ /* 0x000fca00078e0200 */
[----:B------:R1:W3:Y:S01]  /*0220*/  @P0 LDG.E.EL.128 R4, [R16.64] ;  /* 0x0000000410040981 */ /* 0x0002e2000c2e1d00 */
[----:B------:R-:W-:Y:S01]  /*0230*/  SHF.R.U32.HI R19, RZ, 0x4, R3 ;  /* 0x00000004ff137819 */ /* 0x000fe20000011603 */
[----:B------:R-:W-:Y:S01]  /*0240*/  IMAD R18, R18, 0x41, R21 ;  /* 0x0000004112127824 */ /* 0x000fe200078e0215 */
[----:B------:R-:W-:Y:S02]  /*0250*/  SHF.L.U32 R14, R14, 0x1, RZ ;  /* 0x000000010e0e7819 */ /* 0x000fe400000006ff */
[----:B------:R-:W-:Y:S01]  /*0260*/  SGXT.U32 R19, R19, 0x1 ;  /* 0x000000011313781a */ /* 0x000fe20000000000 */
[----:B------:R-:W-:-:S03]  /*0270*/  IMAD.SHL.U32 R20, R18, 0x2, RZ ;  /* 0x0000000212147824 */ /* 0x000fc600078e00ff */
[----:B------:R-:W-:Y:S02]  /*0280*/  LOP3.LUT R14, R14, R19, RZ, 0xfc, !PT ;  /* 0x000000130e0e7212 */ /* 0x000fe400078efcff */
[----:B------:R-:W-:Y:S02]  /*0290*/  SHF.L.U32 R19, R3, 0x2, RZ ;  /* 0x0000000203137819 */ /* 0x000fe400000006ff */
[----:B0-----:R-:W-:Y:S02]  /*02a0*/  LOP3.LUT R12, R15, R14, RZ, 0xfc, !PT ;  /* 0x0000000e0f0c7212 */ /* 0x001fe400078efcff */
[----:B------:R-:W-:Y:S02]  /*02b0*/  LOP3.LUT R19, R19, 0x3c, RZ, 0xc0, !PT ;  /* 0x0000003c13137812 */ /* 0x000fe400078ec0ff */
[C---:B------:R-:W-:Y:S01]  /*02c0*/  ISETP.GE.AND P1, PT, R12.reuse, 0x1b80, PT ;  /* 0x00001b800c00780c */ /* 0x040fe20003f26270 */
[----:B------:R-:W-:-:S05]  /*02d0*/  IMAD.HI R13, R12, 0x66666667, RZ ;  /* 0x666666670c0d7827 */ /* 0x000fca00078e02ff */
[----:B------:R-:W-:-:S04]  /*02e0*/  SHF.R.U32.HI R18, RZ, 0x1f, R13 ;  /* 0x0000001fff127819 */ /* 0x000fc8000001160d */
[----:B------:R-:W-:Y:S02]  /*02f0*/  LEA.HI.SX32 R13, R13, R18, 0x19 ;  /* 0x000000120d0d7211 */ /* 0x000fe400078fcaff */
[----:B-1----:R-:W-:Y:S02]  /*0300*/  LOP3.LUT R16, R15, 0x30, R14, 0xfe, !PT ;  /* 0x000000300f107812 */ /* 0x002fe400078efe0e */
[----:B--2---:R-:W-:Y:S01]  /*0310*/  SHF.R.U32.HI R17, RZ, 0x10, R8 ;  /* 0x00000010ff117819 */ /* 0x004fe20000011608 */
[----:B------:R0:W-:Y:S01]  /*0320*/  STS.U16 [R20], R8 ;  /* 0x0000000814007388 */ /* 0x0001e20000000400 */
[----:B------:R-:W-:Y:S02]  /*0330*/  SHF.R.U32.HI R21, RZ, 0x10, R9 ;  /* 0x00000010ff157819 */ /* 0x000fe40000011609 */
[----:B------:R-:W-:Y:S01]  /*0340*/  SHF.R.U32.HI R23, RZ, 0x10, R10 ;  /* 0x00000010ff177819 */ /* 0x000fe2000001160a */
[----:B------:R1:W-:Y:S01]  /*0350*/  STS.U16 [R20+0x82], R17 ;  /* 0x0000821114007388 */ /* 0x0003e20000000400 */
[----:B------:R-:W-:-:S03]  /*0360*/  SHF.R.U32.HI R25, RZ, 0x10, R11 ;  /* 0x00000010ff197819 */ /* 0x000fc6000001160b */
[----:B------:R2:W-:Y:S01]  /*0370*/  STS.U16 [R20+0x104], R9 ;  /* 0x0001040914007388 */ /* 0x0005e20000000400 */
[----:B---3--:R-:W-:Y:S02]  /*0380*/  SHF.R.U32.HI R3, RZ, 0x10, R4 ;  /* 0x00000010ff037819 */ /* 0x008fe40000011604 */
[----:B0-----:R-:W-:Y:S01]  /*0390*/  SHF.R.U32.HI R8, RZ, 0x10, R5 ;  /* 0x00000010ff087819 */ /* 0x001fe20000011605 */
[----:B------:R0:W-:Y:S01]  /*03a0*/  STS.U16 [R20+0x144], R5 ;  /* 0x0001440514007388 */ /* 0x0001e20000000400 */
[----:B-1----:R-:W-:-:S03]  /*03b0*/  LOP3.LUT R17, R2, R19, RZ, 0xfc, !PT ;  /* 0x0000001302117212 */ /* 0x002fc600078efcff */
[----:B------:R1:W-:Y:S01]  /*03c0*/  STS.U16 [R20+0x208], R10 ;  /* 0x0002080a14007388 */ /* 0x0003e20000000400 */
[----:B------:R-:W-:Y:S02]  /*03d0*/  ISETP.GE.AND P0, PT, R17, 0xa8c, PT ;  /* 0x00000a8c1100780c */ /* 0x000fe40003f06270 */
[----:B--2---:R-:W-:Y:S01]  /*03e0*/  SHF.R.U32.HI R9, RZ, 0x10, R6 ;  /* 0x00000010ff097819 */ /* 0x004fe20000011606 */
[----:B------:R2:W-:Y:S01]  /*03f0*/  STS.U16 [R20+0x30c], R11 ;  /* 0x00030c0b14007388 */ /* 0x0005e20000000400 */
[----:B------:R-:W-:Y:S01]  /*0400*/  ISETP.LT.AND P3, PT, R12, 0x1b80, !P0 ;  /* 0x00001b800c00780c */ /* 0x000fe20004761270 */
[----:B0-----:R-:W-:Y:S02]  /*0410*/  IMAD R5, R13, -0x140, R12 ;  /* 0xfffffec00d057824 */ /* 0x001fe400078e020c */
[----:B------:R0:W-:Y:S01]  /*0420*/  STS.U16 [R20+0x186], R21 ;  /* 0x0001861514007388 */ /* 0x0001e20000000400 */
[----:B-1----:R-:W-:-:S03]  /*0430*/  SHF.R.U32.HI R10, RZ, 0x10, R7 ;  /* 0x00000010ff0a7819 */ /* 0x002fc60000011607 */
[----:B------:R1:W-:Y:S01]  /*0440*/  STS.U16 [R20+0x40], R4 ;  /* 0x0000400414007388 */ /* 0x0003e20000000400 */
[----:B--2---:R-:W-:-:S03]  /*0450*/  IMAD R11, R12, 0xa8c, R17 ;  /* 0x00000a8c0c0b7824 */ /* 0x004fc600078e0211 */
[----:B------:R2:W-:Y:S01]  /*0460*/  STS.U16 [R20+0xc2], R3 ;  /* 0x0000c20314007388 */ /* 0x0005e20000000400 */
[----:B0-----:R-:W-:-:S03]  /*0470*/  PRMT R21, RZ, 0x7610, R21 ;  /* 0x00007610ff157816 */ /* 0x001fc60000000015 */
[----:B------:R-:W-:Y:S01]  /*0480*/  STS.U16 [R20+0x1c6], R8 ;  /* 0x0001c60814007388 */ /* 0x000fe20000000400 */
[----:B-1----:R-:W-:-:S03]  /*0490*/  IMAD.WIDE R4, R5, R0, c[0x0][0x168] ;  /* 0x00005a0005047625 */ /* 0x002fc600078e0200 */
[----:B------:R0:W-:Y:S01]  /*04a0*/  STS.U16 [R20+0x2ca], R9 ;  /* 0x0002ca0914007388 */ /* 0x0001e20000000400 */
[----:B--2---:R-:W-:-:S03]  /*04b0*/  CS2R R2, SRZ ;  /* 0x0000000000027805 */ /* 0x004fc6000001ff00 */
[----:B------:R-:W-:Y:S04]  /*04c0*/  STS.U16 [R20+0x28a], R23 ;  /* 0x00028a1714007388 */ /* 0x000fe80000000400 */
[----:B------:R-:W-:Y:S01]  /*04d0*/  STS.U16 [R20+0x38e], R25 ;  /* 0x00038e1914007388 */ /* 0x000fe20000000400 */
[----:B0-----:R-:W-:-:S03]  /*04e0*/  IMAD.WIDE R8, R11, R0, c[0x0][0x170] ;  /* 0x00005c000b087625 */ /* 0x001fc600078e0200 */
[----:B------:R0:W-:Y:S04]  /*04f0*/  STS.U16 [R20+0x248], R6 ;  /* 0x0002480614007388 */ /* 0x0001e80000000400 */
[----:B------:R-:W-:Y:S04]  /*0500*/  STS.U16 [R20+0x34c], R7 ;  /* 0x00034c0714007388 */ /* 0x000fe80000000400 */
[----:B------:R-:W-:Y:S01]  /*0510*/  STS.U16 [R20+0x3ce], R10 ;  /* 0x0003ce0a14007388 */ /* 0x000fe20000000400 */
[----:B0-----:R-:W-:-:S03]  /*0520*/  LOP3.LUT R6, R15, 0x10, R14, 0xfe, !PT ;  /* 0x000000100f067812 */ /* 0x001fc600078efe0e */
[----:B------:R-:W-:Y:S06]  /*0530*/  BAR.SYNC 0x0 ;  /* 0x0000000000007b1d */ /* 0x000fec0000000000 */
[----:B------:R0:W2:Y:S01]  /*0540*/  @!P1 LDG.E.EL.U16 R21, [R4.64] ;  /* 0x0000000404159981 */ /* 0x0000a2000c2e1500 */
[----:B------:R-:W-:-:S03]  /*0550*/  IMAD.HI R7, R6, 0x66666667, RZ ;  /* 0x6666666706077827 */ /* 0x000fc600078e02ff */
[----:B------:R1:W3:Y:S01]  /*0560*/  @P3 LDG.E.EL.64 R2, [R8.64] ;  /* 0x0000000408023981 */ /* 0x0002e2000c2e1b00 */
[----:B------:R-:W-:Y:S02]  /*0570*/  LOP3.LUT R12, R15, 0x20, R14, 0xfe, !PT ;  /* 0x000000200f0c7812 */ /* 0x000fe400078efe0e */
[----:B------:R-:W-:Y:S02]  /*0580*/  SHF.R.U32.HI R10, RZ, 0x1f, R7 ;  /* 0x0000001fff0a7819 */ /* 0x000fe40000011607 */
[----:B------:R-:W-:Y:S02]  /*0590*/  ISETP.GE.AND P1, PT, R6, 0x1b80, PT ;  /* 0x00001b800600780c */ /* 0x000fe40003f26270 */
[----:B------:R-:W-:Y:S01]  /*05a0*/  LEA.HI.SX32 R7, R7, R10, 0x19 ;  /* 0x0000000a07077211 */ /* 0x000fe200078fcaff */
[----:B------:R-:W-:Y:S01]  /*05b0*/  IMAD.HI R10, R12, 0x66666667, RZ ;  /* 0x666666670c0a7827 */ /* 0x000fe200078e02ff */
[----:B------:R-:W-:-:S03]  /*05c0*/  ISETP.LT.AND P2, PT, R6, 0x1b80, !P0 ;  /* 0x00001b800600780c */ /* 0x000fc60004741270 */
[----:B------:R-:W-:Y:S01]  /*05d0*/  IMAD R7, R7, -0x140, R6 ;  /* 0xfffffec007077824 */ /* 0x000fe200078e0206 */
[----:B-1----:R-:W-:Y:S01]  /*05e0*/  SHF.R.U32.HI R9, RZ, 0x1f, R10 ;  /* 0x0000001fff097819 */ /* 0x002fe2000001160a */
[----:B------:R-:W-:Y:S01]  /*05f0*/  IMAD R13, R6, 0xa8c, R17 ;  /* 0x00000a8c060d7824 */ /* 0x000fe200078e0211 */
[----:B------:R-:W-:Y:S01]  /*0600*/  PRMT R20, RZ, 0x7610, R20 ;  /* 0x00007610ff147816 */ /* 0x000fe20000000014 */
[-C--:B------:R-:W-:Y:S01]  /*0610*/  IMAD.WIDE R6, R7, R0.reuse, c[0x0][0x168] ;  /* 0x00005a0007067625 */ /* 0x080fe200078e0200 */
[----:B------:R-:W-:Y:S02]  /*0620*/  LEA.HI.SX32 R9, R10, R9, 0x19 ;  /* 0x000000090a097211 */ /* 0x000fe400078fcaff */
[----:B------:R-:W-:Y:S02]  /*0630*/  ISETP.GE.AND P4, PT, R12, 0x1b80, PT ;  /* 0x00001b800c00780c */ /* 0x000fe40003f86270 */
[----:B------:R1:W4:Y:S01]  /*0640*/  @!P1 LDG.E.EL.U16 R20, [R6.64] ;  /* 0x0000000406149981 */ /* 0x000322000c2e1500 */
[----:B------:R-:W-:Y:S01]  /*0650*/  IMAD R23, R9, -0x140, R12 ;  /* 0xfffffec009177824 */ /* 0x000fe200078e020c */
[----:B0-----:R-:W-:Y:S01]  /*0660*/  CS2R R4, SRZ ;  /* 0x0000000000047805 */ /* 0x001fe2000001ff00 */
[----:B------:R-:W-:Y:S01]  /*0670*/  PRMT R10, RZ, 0x7610, R10 ;  /* 0x00007610ff0a7816 */ /* 0x000fe2000000000a */
[----:B------:R-:W-:-:S04]  /*0680*/  IMAD.WIDE R24, R13, R0, c[0x0][0x170] ;  /* 0x00005c000d187625 */ /* 0x000fc800078e0200 */
[----:B-1----:R-:W-:Y:S01]  /*0690*/  IMAD.HI R6, R16, 0x66666667, RZ ;  /* 0x6666666710067827 */ /* 0x002fe200078e02ff */
[----:B------:R-:W-:Y:S01]  /*06a0*/  ISETP.LT.AND P1, PT, R12, 0x1b80, !P0 ;  /* 0x00001b800c00780c */ /* 0x000fe20004721270 */
[----:B------:R0:W5:Y:S02]  /*06b0*/  @P2 LDG.E.EL.64 R4, [R24.64] ;  /* 0x0000000418042981 */ /* 0x000164000c2e1b00 */
[----:B------:R-:W-:Y:S01]  /*06c0*/  IMAD.WIDE R22, R23, R0, c[0x0][0x168] ;  /* 0x00005a0017167625 */ /* 0x000fe200078e0200 */
[----:B------:R-:W-:-:S04]  /*06d0*/  SHF.R.U32.HI R7, RZ, 0x1f, R6 ;  /* 0x0000001fff077819 */ /* 0x000fc80000011606 */
[----:B------:R1:W5:Y:S01]  /*06e0*/  @!P4 LDG.E.EL.U16 R10, [R22.64] ;  /* 0x00000004160ac981 */ /* 0x000362000c2e1500 */
[----:B------:R-:W-:Y:S01]  /*06f0*/  LEA.HI.SX32 R7, R6, R7, 0x19 ;  /* 0x0000000706077211 */ /* 0x000fe200078fcaff */
[----:B------:R-:W-:Y:S01]  /*0700*/  IMAD R15, R12, 0xa8c, R17 ;  /* 0x00000a8c0c0f7824 */ /* 0x000fe200078e0211 */
[C---:B------:R-:W-:Y:S01]  /*0710*/  ISETP.GE.AND P4, PT, R16.reuse, 0x1b80, PT ;  /* 0x00001b801000780c */ /* 0x040fe20003f86270 */
[----:B------:R-:W-:Y:S01]  /*0720*/  CS2R R8, SRZ ;  /* 0x0000000000087805 */ /* 0x000fe2000001ff00 */
[----:B------:R-:W-:Y:S01]  /*0730*/  ISETP.LT.AND P0, PT, R16, 0x1b80, !P0 ;  /* 0x00001b801000780c */ /* 0x000fe20004701270 */
[----:B------:R-:W-:Y:S02]  /*0740*/  IMAD R29, R7, -0x140, R16 ;  /* 0xfffffec0071d7824 */ /* 0x000fe400078e0210 */
[----:B0-----:R-:W-:Y:S01]  /*0750*/  IMAD.WIDE R24, R15, R0, c[0x0][0x170] ;  /* 0x00005c000f187625 */ /* 0x001fe200078e0200 */
[----:B------:R-:W-:-:S03]  /*0760*/  PRMT R12, RZ, 0x7610, R12 ;  /* 0x00007610ff0c7816 */ /* 0x000fc6000000000c */
[----:B------:R-:W-:Y:S01]  /*0770*/  IMAD R17, R16, 0xa8c, R17 ;  /* 0x00000a8c10117824 */ /* 0x000fe200078e0211 */
[----:B------:R0:W5:Y:S01]  /*0780*/  @P1 LDG.E.EL.64 R8, [R24.64] ;  /* 0x0000000418081981 */ /* 0x000162000c2e1b00 */
[----:B------:R-:W-:Y:S01]  /*0790*/  IMAD.WIDE R28, R29, R0, c[0x0][0x168] ;  /* 0x00005a001d1c7625 */ /* 0x000fe200078e0200 */
[----:B------:R-:W-:-:S03]  /*07a0*/  CS2R R6, SRZ ;  /* 0x0000000000067805 */ /* 0x000fc6000001ff00 */
[----:B------:R-:W-:Y:S01]  /*07b0*/  IMAD.WIDE R32, R17, R0, c[0x0][0x170] ;  /* 0x00005c0011207625 */ /* 0x000fe200078e0200 */
[----:B------:R0:W5:Y:S04]  /*07c0*/  @!P4 LDG.E.EL.U16 R12, [R28.64] ;  /* 0x000000041c0cc981 */ /* 0x000168000c2e1500 */
[----:B------:R0:W5:Y:S01]  /*07d0*/  @P0 LDG.E.EL.64 R6, [R32.64] ;  /* 0x0000000420060981 */ /* 0x000162000c2e1b00 */
[----:B------:R-:W-:-:S05]  /*07e0*/  IMAD R30, R14, 0x41, R19 ;  /* 0x000000410e1e7824 */ /* 0x000fca00078e0213 */
[----:B------:R-:W-:-:S05]  /*07f0*/  SHF.L.U32 R30, R30, 0x1, RZ ;  /* 0x000000011e1e7819 */ /* 0x000fca00000006ff */
[----:B------:R-:W1:Y:S04]  /*0800*/  LDS.U16 R34, [R30+0x2] ;  /* 0x000002001e227984 */ /* 0x000e680000000400 */
[----:B------:R-:W1:Y:S04]  /*0810*/  LDS.U16 R36, [R30+0x6] ;  /* 0x000006001e247984 */ /* 0x000e680000000400 */
[----:B------:R-:W1:Y:S04]  /*0820*/  LDS.U16 R31, [R30] ;  /* 0x000000001e1f7984 */ /* 0x000e680000000400 */
[----:B------:R-:W1:Y:S04]  /*0830*/  LDS.U16 R35, [R30+0x4] ;  /* 0x000004001e237984 */ /* 0x000e680000000400 */
[----:B0-----:R-:W0:Y:S04]  /*0840*/  LDS.U16 R25, [R30+0x826] ;  /* 0x000826001e197984 */ /* 0x001e280000000400 */
[----:B------:R-:W0:Y:S04]  /*0850*/  LDS.U16 R26, [R30+0x820] ;  /* 0x000820001e1a7984 */ /* 0x000e280000000400 */
[----:B------:R-:W0:Y:S04]  /*0860*/  LDS.U16 R24, [R30+0x822] ;  /* 0x000822001e187984 */ /* 0x000e280000000400 */
[----:B-1----:R-:W1:Y:S04]  /*0870*/  LDS.U16 R23, [R30+0x824] ;  /* 0x000824001e177984 */ /* 0x002e680000000400 */
[----:B------:R-:W1:Y:S04]  /*0880*/  LDS.U16 R19, [R30+0x1044] ;  /* 0x001044001e137984 */ /* 0x000e680000000400 */
[----:B------:R-:W2:Y:S01]  /*0890*/  LDS.U16 R14, [R30+0x1040] ;  /* 0x001040001e0e7984 */ /* 0x000ea20000000400 */
[----:B------:R-:W-:-:S03]  /*08a0*/  HADD2.F32 R34, -RZ, R34.H0_H0 ;  /* 0x20000022ff227230 */ /* 0x000fc60000004100 */
[----:B------:R-:W2:Y:S01]  /*08b0*/  LDS.U16 R16, [R30+0x1042] ;  /* 0x001042001e107984 */ /* 0x000ea20000000400 */
[----:B------:R-:W-:-:S03]  /*08c0*/  HADD2.F32 R36, -RZ, R36.H0_H0 ;  /* 0x20000024ff247230 */ /* 0x000fc60000004100 */
[----:B------:R-:W2:Y:S01]  /*08d0*/  LDS.U16 R18, [R30+0x1046] ;  /* 0x001046001e127984 */ /* 0x000ea20000000400 */
[----:B------:R-:W-:Y:S02]  /*08e0*/  HADD2.F32 R32, -RZ, R31.H0_H0 ;  /* 0x2000001fff207230 */ /* 0x000fe40000004100 */
[----:B------:R-:W-:Y:S02]  /*08f0*/  HADD2.F32 R28, -RZ, R35.H0_H0 ;  /* 0x20000023ff1c7230 */ /* 0x000fe40000004100 */
[----:B0-----:R-:W-:Y:S02]  /*0900*/  HADD2.F32 R37, -RZ, R25.H0_H0 ;  /* 0x20000019ff257230 */ /* 0x001fe40000004100 */
[----:B------:R-:W-:Y:S02]  /*0910*/  HADD2.F32 R33, -RZ, R26.H0_H0 ;  /* 0x2000001aff217230 */ /* 0x000fe40000004100 */
[----:B------:R-:W-:Y:S02]  /*0920*/  HADD2.F32 R35, -RZ, R24.H0_H0 ;  /* 0x20000018ff237230 */ /* 0x000fe40000004100 */
[----:B-1----:R-:W-:-:S02]  /*0930*/  HADD2.F32 R25, -RZ, R23.H0_H0 ;  /* 0x20000017ff197230 */ /* 0x002fc40000004100 */
[----:B------:R-:W-:Y:S02]  /*0940*/  HADD2.F32 R19, -RZ, R19.H0_H0 ;  /* 0x20000013ff137230 */ /* 0x000fe40000004100 */
[----:B--2---:R-:W-:Y:S02]  /*0950*/  HADD2.F32 R27, -RZ, R21.H0_H0 ;  /* 0x20000015ff1b7230 */ /* 0x004fe40000004100 */
[--C-:B---3--:R-:W-:Y:S02]  /*0960*/  HADD2.F32 R22, -RZ, R2.reuse.H1_H1 ;  /* 0x30000002ff167230 */ /* 0x108fe40000004100 */
[----:B------:R-:W-:Y:S01]  /*0970*/  HADD2.F32 R21, -RZ, R2.H0_H0 ;  /* 0x20000002ff157230 */ /* 0x000fe20000004100 */
[C---:B------:R-:W-:Y:S01]  /*0980*/  FADD R29, R27.reuse, R34 ;  /* 0x000000221b1d7221 */ /* 0x040fe20000000000 */
[----:B------:R-:W-:Y:S01]  /*0990*/  HADD2.F32 R2, -RZ, R3.H1_H1 ;  /* 0x30000003ff027230 */ /* 0x000fe20000004100 */
[C---:B------:R-:W-:Y:S01]  /*09a0*/  FADD R31, R27.reuse, R36 ;  /* 0x000000241b1f7221 */ /* 0x040fe20000000000 */
[----:B------:R-:W-:Y:S01]  /*09b0*/  FADD R32, R27, R32 ;  /* 0x000000201b207221 */ /* 0x000fe20000000000 */
[----:B------:R-:W-:-:S02]  /*09c0*/  FADD R22, R22, R29 ;  /* 0x0000001d16167221 */ /* 0x000fc40000000000 */
[----:B------:R-:W-:Y:S01]  /*09d0*/  FADD R2, R2, R31 ;  /* 0x0000001f02027221 */ /* 0x000fe20000000000 */
[----:B------:R-:W-:Y:S01]  /*09e0*/  FADD R31, R27, R28 ;  /* 0x0000001c1b1f7221 */ /* 0x000fe20000000000 */
[----:B------:R-:W-:Y:S01]  /*09f0*/  LDS.U16 R29, [R30+0x1866] ;  /* 0x001866001e1d7984 */ /* 0x000fe20000000400 */
[----:B------:R-:W-:-:S03]  /*0a00*/  FADD R21, R21, R32 ;  /* 0x0000002015157221 */ /* 0x000fc60000000000 */
[----:B------:R-:W0:Y:S01]  /*0a10*/  LDS.U16 R28, [R30+0x1862] ;  /* 0x001862001e1c7984 */ /* 0x000e220000000400 */
[----:B------:R-:W-:-:S03]  /*0a20*/  HADD2.F32 R32, -RZ, R3.H0_H0 ;  /* 0x20000003ff207230 */ /* 0x000fc60000004100 */
[----:B------:R-:W1:Y:S04]  /*0a30*/  LDS.U16 R27, [R30+0x1860] ;  /* 0x001860001e1b7984 */ /* 0x000e680000000400 */
[----:B------:R-:W2:Y:S01]  /*0a40*/  LDS.U16 R3, [R30+0x1864] ;  /* 0x001864001e037984 */ /* 0x000ea20000000400 */
[----:B----4-:R-:W-:Y:S01]  /*0a50*/  HADD2.F32 R20, -RZ, R20.H0_H0 ;  /* 0x20000014ff147230 */ /* 0x010fe20000004100 */
[----:B------:R-:W-:-:S04]  /*0a60*/  FADD R23, R32, R31 ;  /* 0x0000001f20177221 */ /* 0x000fc80000000000 */
[C---:B------:R-:W-:Y:S01]  /*0a70*/  FADD R24, R20.reuse, R33 ;  /* 0x0000002114187221 */ /* 0x040fe20000000000 */
[C---:B------:R-:W-:Y:S01]  /*0a80*/  FADD R35, R20.reuse, R35 ;  /* 0x0000002314237221 */ /* 0x040fe20000000000 */
[C---:B------:R-:W-:Y:S01]  /*0a90*/  FADD R37, R20.reuse, R37 ;  /* 0x0000002514257221 */ /* 0x040fe20000000000 */
[----:B------:R-:W-:Y:S01]  /*0aa0*/  FADD R31, R20, R25 ;  /* 0x00000019141f7221 */ /* 0x000fe20000000000 */
[--C-:B-----5:R-:W-:Y:S02]  /*0ab0*/  HADD2.F32 R25, -RZ, R4.reuse.H0_H0 ;  /* 0x20000004ff197230 */ /* 0x120fe40000004100 */
[----:B------:R-:W-:Y:S02]  /*0ac0*/  HADD2.F32 R20, -RZ, R4.H1_H1 ;  /* 0x30000004ff147230 */ /* 0x000fe40000004100 */
[--C-:B------:R-:W-:Y:S02]  /*0ad0*/  HADD2.F32 R4, -RZ, R5.reuse.H1_H1 ;  /* 0x30000005ff047230 */ /* 0x100fe40000004100 */
[----:B------:R-:W-:Y:S01]  /*0ae0*/  HADD2.F32 R26, -RZ, R5.H0_H0 ;  /* 0x20000005ff1a7230 */ /* 0x000fe20000004100 */
[----:B------:R-:W-:Y:S01]  /*0af0*/  FADD R25, R25, R24 ;  /* 0x0000001819197221 */ /* 0x000fe20000000000 */
[----:B------:R-:W-:Y:S01]  /*0b00*/  FADD R20, R20, R35 ;  /* 0x0000002314147221 */ /* 0x000fe20000000000 */
[----:B------:R-:W-:Y:S01]  /*0b10*/  FADD R5, R4, R37 ;  /* 0x0000002504057221 */ /* 0x000fe20000000000 */
[----:B------:R-:W-:Y:S01]  /*0b20*/  HADD2.F32 R24, -RZ, R10.H0_H0 ;  /* 0x2000000aff187230 */ /* 0x000fe20000004100 */
[----:B------:R-:W-:Y:S01]  /*0b30*/  FADD R4, R26, R31 ;  /* 0x0000001f1a047221 */ /* 0x000fe20000000000 */
[----:B------:R-:W-:-:S02]  /*0b40*/  HADD2.F32 R31, -RZ, R14.H0_H0 ;  /* 0x2000000eff1f7230 */ /* 0x000fc40000004100 */
[----:B------:R-:W-:Y:S02]  /*0b50*/  HADD2.F32 R33, -RZ, R16.H0_H0 ;  /* 0x20000010ff217230 */ /* 0x000fe40000004100 */
[----:B------:R-:W-:Y:S01]  /*0b60*/  HADD2.F32 R35, -RZ, R18.H0_H0 ;  /* 0x20000012ff237230 */ /* 0x000fe20000004100 */
[C---:B------:R-:W-:Y:S01]  /*0b70*/  FADD R19, R24.reuse, R19 ;  /* 0x0000001318137221 */ /* 0x040fe20000000000 */
[--C-:B------:R-:W-:Y:S02]  /*0b80*/  HADD2.F32 R10, -RZ, R8.reuse.H1_H1 ;  /* 0x30000008ff0a7230 */ /* 0x100fe40000004100 */
[----:B------:R-:W-:Y:S02]  /*0b90*/  HADD2.F32 R26, -RZ, R8.H0_H0 ;  /* 0x20000008ff1a7230 */ /* 0x000fe40000004100 */
[--C-:B------:R-:W-:Y:S01]  /*0ba0*/  HADD2.F32 R14, -RZ, R9.reuse.H0_H0 ;  /* 0x20000009ff0e7230 */ /* 0x100fe20000004100 */
[C---:B------:R-:W-:Y:S01]  /*0bb0*/  FADD R33, R24.reuse, R33 ;  /* 0x0000002118217221 */ /* 0x040fe20000000000 */
[----:B------:R-:W-:Y:S01]  /*0bc0*/  HADD2.F32 R8, -RZ, R9.H1_H1 ;  /* 0x30000009ff087230 */ /* 0x000fe20000004100 */
[C---:B------:R-:W-:Y:S01]  /*0bd0*/  FADD R9, R24.reuse, R31 ;  /* 0x0000001f18097221 */ /* 0x040fe20000000000 */
[----:B------:R-:W-:Y:S01]  /*0be0*/  FADD R35, R24, R35 ;  /* 0x0000002318237221 */ /* 0x000fe20000000000 */
[----:B------:R-:W-:-:S02]  /*0bf0*/  HADD2.F32 R24, -RZ, R12.H0_H0 ;  /* 0x2000000cff187230 */ /* 0x000fc40000004100 */
[----:B0-----:R-:W-:Y:S02]  /*0c00*/  HADD2.F32 R28, -RZ, R28.H0_H0 ;  /* 0x2000001cff1c7230 */ /* 0x001fe40000004100 */
[----:B------:R-:W-:Y:S01]  /*0c10*/  HADD2.F32 R29, -RZ, R29.H0_H0 ;  /* 0x2000001dff1d7230 */ /* 0x000fe20000004100 */
[----:B------:R-:W-:Y:S01]  /*0c20*/  FADD R19, R14, R19 ;  /* 0x000000130e137221 */ /* 0x000fe20000000000 */
[--C-:B------:R-:W-:Y:S02]  /*0c30*/  HADD2.F32 R12, -RZ, R6.reuse.H1_H1 ;  /* 0x30000006ff0c7230 */ /* 0x100fe40000004100 */
[----:B------:R-:W-:Y:S01]  /*0c40*/  HADD2.F32 R14, -RZ, R6.H0_H0 ;  /* 0x20000006ff0e7230 */ /* 0x000fe20000004100 */
[----:B------:R-:W-:Y:S01]  /*0c50*/  FADD R9, R26, R9 ;  /* 0x000000091a097221 */ /* 0x000fe20000000000 */
[----:B------:R-:W-:Y:S01]  /*0c60*/  HADD2.F32 R6, -RZ, R7.H1_H1 ;  /* 0x30000007ff067230 */ /* 0x000fe20000004100 */
[----:B------:R-:W-:Y:S01]  /*0c70*/  FADD R10, R10, R33 ;  /* 0x000000210a0a7221 */ /* 0x000fe20000000000 */
[----:B-1----:R-:W-:Y:S01]  /*0c80*/  HADD2.F32 R27, -RZ, R27.H0_H0 ;  /* 0x2000001bff1b7230 */ /* 0x002fe20000004100 */
[----:B------:R-:W-:Y:S01]  /*0c90*/  FADD R8, R8, R35 ;  /* 0x0000002308087221 */ /* 0x000fe20000000000 */
[----:B------:R-:W-:Y:S01]  /*0ca0*/  HADD2.F32 R18, -RZ, R7.H0_H0 ;  /* 0x20000007ff127230 */ /* 0x000fe20000004100 */
[C---:B------:R-:W-:Y:S01]  /*0cb0*/  FADD R7, R24.reuse, R28 ;  /* 0x0000001c18077221 */ /* 0x040fe20000000000 */
[----:B--2---:R-:W-:Y:S01]  /*0cc0*/  HADD2.F32 R16, -RZ, R3.H0_H0 ;  /* 0x20000003ff107230 */ /* 0x004fe20000004100 */
[----:B------:R-:W-:Y:S01]  /*0cd0*/  FADD R29, R24, R29 ;  /* 0x0000001d181d7221 */ /* 0x000fe20000000000 */
[----:B------:R-:W-:Y:S01]  /*0ce0*/  F2FP.F16.F32.PACK_AB R22, R22, R21 ;  /* 0x000000151616723e */ /* 0x000fe200000000ff */
[----:B------:R-:W-:Y:S01]  /*0cf0*/  FADD R3, R24, R27 ;  /* 0x0000001b18037221 */ /* 0x000fe20000000000 */
[----:B------:R-:W-:Y:S01]  /*0d00*/  F2FP.F16.F32.PACK_AB R21, R5, R4 ;  /* 0x000000040515723e */ /* 0x000fe200000000ff */
[----:B------:R-:W-:Y:S01]  /*0d10*/  FADD R12, R12, R7 ;  /* 0x000000070c0c7221 */ /* 0x000fe20000000000 */
[----:B------:R-:W-:Y:S01]  /*0d20*/  FADD R29, R6, R29 ;  /* 0x0000001d061d7221 */ /* 0x000fe20000000000 */
[----:B------:R-:W-:Y:S01]  /*0d30*/  F2FP.F16.F32.PACK_AB R23, R2, R23 ;  /* 0x000000170217723e */ /* 0x000fe200000000ff */
[----:B------:R-:W-:Y:S01]  /*0d40*/  IMAD.WIDE R4, R11, R0, c[0x0][0x178] ;  /* 0x00005e000b047625 */ /* 0x000fe200078e0200 */
[----:B------:R-:W-:Y:S01]  /*0d50*/  FADD R27, R24, R16 ;  /* 0x00000010181b7221 */ /* 0x000fe20000000000 */
[----:B------:R-:W-:-:S02]  /*0d60*/  F2FP.F16.F32.PACK_AB R20, R20, R25 ;  /* 0x000000191414723e */ /* 0x000fc400000000ff */
[-C--:B------:R-:W-:Y:S01]  /*0d70*/  IMAD.WIDE R6, R13, R0.reuse, c[0x0][0x178] ;  /* 0x00005e000d067625 */ /* 0x080fe200078e0200 */
[----:B------:R-:W-:Y:S02]  /*0d80*/  F2FP.F16.F32.PACK_AB R10, R10, R9 ;  /* 0x000000090a0a723e */ /* 0x000fe400000000ff */
[----:B------:R-:W-:Y:S01]  /*0d90*/  F2FP.F16.F32.PACK_AB R11, R8, R19 ;  /* 0x00000013080b723e */ /* 0x000fe200000000ff */
[----:B------:R-:W-:Y:S01]  /*0da0*/  IMAD.WIDE R8, R15, R0, c[0x0][0x178] ;  /* 0x00005e000f087625 */ /* 0x000fe200078e0200 */
[----:B------:R-:W-:Y:S01]  /*0db0*/  FADD R3, R14, R3 ;  /* 0x000000030e037221 */ /* 0x000fe20000000000 */
[----:B------:R-:W-:Y:S01]  /*0dc0*/  FADD R18, R18, R27 ;  /* 0x0000001b12127221 */ /* 0x000fe20000000000 */
[----:B------:R0:W-:Y:S04]  /*0dd0*/  @P3 STG.E.64 [R4.64], R22 ;  /* 0x0000001604003986 */ /* 0x0001e8000c101b04 */
[----:B------:R0:W-:Y:S01]  /*0de0*/  @P2 STG.E.64 [R6.64], R20 ;  /* 0x0000001406002986 */ /* 0x0001e2000c101b04 */
[----:B------:R-:W-:-:S03]  /*0df0*/  F2FP.F16.F32.PACK_AB R12, R12, R3 ;  /* 0x000000030c0c723e */ /* 0x000fc600000000ff */
[----:B------:R0:W-:Y:S01]  /*0e00*/  @P1 STG.E.64 [R8.64], R10 ;  /* 0x0000000a08001986 */ /* 0x0001e2000c101b04 */
[----:B------:R-:W-:Y:S01]  /*0e10*/  F2FP.F16.F32.PACK_AB R13, R29, R18 ;  /* 0x000000121d0d723e */ /* 0x000fe200000000ff */
[----:B------:R-:W-:Y:S01]  /*0e20*/  IMAD.WIDE R2, R17, R0, c[0x0][0x178] ;  /* 0x00005e0011027625 */ /* 0x000fe200078e0200 */
[----:B------:R-:W-:Y:S06]  /*0e30*/  @!P0 EXIT ;  /* 0x000000000000894d */ /* 0x000fec0003800000 */
[----:B------:R-:W-:Y:S01]  /*0e40*/  STG.E.64 [R2.64], R12 ;  /* 0x0000000c02007986 */ /* 0x000fe2000c101b04 */
[----:B------:R-:W-:Y:S05]  /*0e50*/  EXIT ;  /* 0x000000000000794d */ /* 0x000fea0003800000 */
.L_x_0:
[----:B------:R-:W-:-:S00]  /*0e60*/  BRA `(.L_x_0) ;  /* 0xfffffff000007947 */ /* 0x000fc0000383ffff */
[----:B------:R-:W-:-:S00]  /*0e70*/  NOP ;  /* 0x0000000000007918 */ /* 0x000fc00000000000 */
        /* <DEDUP_REMOVED lines=8> */
.L_x_1:


//--------------------- .nv.shared.triton__0d1d2d3d4de5 --------------------------
	.section	.nv.shared.triton__0d1d2d3d4de5,"aw",@nobits
	.align	16
